//
// Generated by NVIDIA NVVM Compiler
//
// Compiler Build ID: CL-36424714
// Cuda compilation tools, release 13.0, V13.0.88
// Based on NVVM 20.0.0
//

.version 9.0
.target sm_100
.address_size 64

	// .globl	_Z10add_matrixPiS_S_i

.visible .entry _Z10add_matrixPiS_S_i(
	.param .u64 .ptr .align 1 _Z10add_matrixPiS_S_i_param_0,
	.param .u64 .ptr .align 1 _Z10add_matrixPiS_S_i_param_1,
	.param .u64 .ptr .align 1 _Z10add_matrixPiS_S_i_param_2,
	.param .u32 _Z10add_matrixPiS_S_i_param_3
)
{
	.reg .pred 	%p<2>;
	.reg .b32 	%r<17>;
	.reg .b64 	%rd<11>;

	ld.param.u64 	%rd1, [_Z10add_matrixPiS_S_i_param_0];
	ld.param.u64 	%rd2, [_Z10add_matrixPiS_S_i_param_1];
	ld.param.u64 	%rd3, [_Z10add_matrixPiS_S_i_param_2];
	ld.param.u32 	%r4, [_Z10add_matrixPiS_S_i_param_3];
	mov.u32 	%r5, %ctaid.x;
	mov.u32 	%r6, %ntid.x;
	mov.u32 	%r7, %tid.x;
	mad.lo.s32 	%r1, %r5, %r6, %r7;
	mov.u32 	%r8, %ctaid.y;
	mov.u32 	%r9, %ntid.y;
	mov.u32 	%r10, %tid.y;
	mad.lo.s32 	%r11, %r8, %r9, %r10;
	max.s32 	%r12, %r1, %r11;
	setp.ge.s32 	%p1, %r12, %r4;
	@%p1 bra 	$L__BB0_2;
	cvta.to.global.u64 	%rd4, %rd1;
	cvta.to.global.u64 	%rd5, %rd2;
	cvta.to.global.u64 	%rd6, %rd3;
	mad.lo.s32 	%r13, %r4, %r1, %r11;
	mul.wide.s32 	%rd7, %r13, 4;
	add.s64 	%rd8, %rd4, %rd7;
	ld.global.u32 	%r14, [%rd8];
	add.s64 	%rd9, %rd5, %rd7;
	ld.global.u32 	%r15, [%rd9];
	add.s32 	%r16, %r15, %r14;
	add.s64 	%rd10, %rd6, %rd7;
	st.global.u32 	[%rd10], %r16;
$L__BB0_2:
	ret;

}


// ===== COMPILED SASS (sm_100) =====

	.target	sm_100

	.elftype	@"ET_EXEC"


//--------------------- .note.nv.tkinfo           --------------------------
	.section	.note.nv.tkinfo,"",@"SHT_NOTE"
	.sectionflags	@"SHF_NOTE_NV_TKINFO"
	.tkinfo
        /*0018*/ 	.word	0x00000002
        /*0030*/ 	.string	""
        /*0030*/ 	.string	"ptxas"
        /*0030*/ 	.string	"Cuda compilation tools, release 13.0, V13.0.88"
        /*0030*/ 	.string	"Build cuda_13.0.r13.0/compiler.36424714_0"
        /*0030*/ 	.string	"-arch sm_100 -m 64 "



//--------------------- .note.nv.cuinfo           --------------------------
	.section	.note.nv.cuinfo,"",@"SHT_NOTE"
	.sectionflags	@"SHF_NOTE_NV_CUINFO"
        /*0018*/ 	.short	0x0002
        /*001a*/ 	.short	0x0064
        /*001c*/ 	.short	0x0082
	.zero		2


//--------------------- .nv.info                  --------------------------
	.section	.nv.info,"",@"SHT_CUDA_INFO"
	.align	4


	//----- nvinfo : EIATTR_REGCOUNT
	.align		4
        /*0000*/ 	.byte	0x04, 0x2f
        /*0002*/ 	.short	(.L_1 - .L_0)
	.align		4
.L_0:
        /*0004*/ 	.word	index@(_Z10add_matrixPiS_S_i)
        /*0008*/ 	.word	0x0000000c


	//----- nvinfo : EIATTR_FRAME_SIZE
	.align		4
.L_1:
        /*000c*/ 	.byte	0x04, 0x11
        /*000e*/ 	.short	(.L_3 - .L_2)
	.align		4
.L_2:
        /*0010*/ 	.word	index@(_Z10add_matrixPiS_S_i)
        /*0014*/ 	.word	0x00000000


	//----- nvinfo : EIATTR_MIN_STACK_SIZE
	.align		4
.L_3:
        /*0018*/ 	.byte	0x04, 0x12
        /*001a*/ 	.short	(.L_5 - .L_4)
	.align		4
.L_4:
        /*001c*/ 	.word	index@(_Z10add_matrixPiS_S_i)
        /*0020*/ 	.word	0x00000000
.L_5:


//--------------------- .nv.compat                --------------------------
	.section	.nv.compat,"",@"SHT_CUDA_COMPAT_INFO"
	.align	4
        /*0000*/ 	.byte	0x02, 0x09, 0x00, 0x00, 0x02, 0x02, 0x01, 0x00, 0x02, 0x05, 0x05, 0x00, 0x03, 0x07, 0x01, 0x01
        /*0010*/ 	.byte	0x02, 0x03, 0x00, 0x00, 0x02, 0x06, 0x01, 0x00, 0x04, 0x0b, 0x08, 0x00, 0x09, 0x00, 0x00, 0x00
        /*0020*/ 	.byte	0x00, 0x00, 0x00, 0x00


//--------------------- .nv.info._Z10add_matrixPiS_S_i --------------------------
	.section	.nv.info._Z10add_matrixPiS_S_i,"",@"SHT_CUDA_INFO"
	.sectionflags	@""
	.align	4


	//----- nvinfo : EIATTR_CUDA_API_VERSION
	.align		4
        /*0000*/ 	.byte	0x04, 0x37
        /*0002*/ 	.short	(.L_7 - .L_6)
.L_6:
        /*0004*/ 	.word	0x00000082


	//----- nvinfo : EIATTR_KPARAM_INFO
	.align		4
.L_7:
        /*0008*/ 	.byte	0x04, 0x17
        /*000a*/ 	.short	(.L_9 - .L_8)
.L_8:
        /*000c*/ 	.word	0x00000000
        /*0010*/ 	.short	0x0003
        /*0012*/ 	.short	0x0018
        /*0014*/ 	.byte	0x00, 0xf0, 0x11, 0x00


	//----- nvinfo : EIATTR_KPARAM_INFO
	.align		4
.L_9:
        /*0018*/ 	.byte	0x04, 0x17
        /*001a*/ 	.short	(.L_11 - .L_10)
.L_10:
        /*001c*/ 	.word	0x00000000
        /*0020*/ 	.short	0x0002
        /*0022*/ 	.short	0x0010
        /*0024*/ 	.byte	0x00, 0xf5, 0x21, 0x00


	//----- nvinfo : EIATTR_KPARAM_INFO
	.align		4
.L_11:
        /*0028*/ 	.byte	0x04, 0x17
        /*002a*/ 	.short	(.L_13 - .L_12)
.L_12:
        /*002c*/ 	.word	0x00000000
        /*0030*/ 	.short	0x0001
        /*0032*/ 	.short	0x0008
        /*0034*/ 	.byte	0x00, 0xf5, 0x21, 0x00


	//----- nvinfo : EIATTR_KPARAM_INFO
	.align		4
.L_13:
        /*0038*/ 	.byte	0x04, 0x17
        /*003a*/ 	.short	(.L_15 - .L_14)
.L_14:
        /*003c*/ 	.word	0x00000000
        /*0040*/ 	.short	0x0000
        /*0042*/ 	.short	0x0000
        /*0044*/ 	.byte	0x00, 0xf5, 0x21, 0x00


	//----- nvinfo : EIATTR_SPARSE_MMA_MASK
	.align		4
.L_15:
        /*0048*/ 	.byte	0x03, 0x50
        /*004a*/ 	.short	0x0000


	//----- nvinfo : EIATTR_MAXREG_COUNT
	.align		4
        /*004c*/ 	.byte	0x03, 0x1b
        /*004e*/ 	.short	0x00ff


	//----- nvinfo : EIATTR_MERCURY_ISA_VERSION
	.align		4
        /*0050*/ 	.byte	0x03, 0x5f
        /*0052*/ 	.short	0x0101


	//----- nvinfo : EIATTR_VRC_CTA_INIT_COUNT
	.align		4
        /*0054*/ 	.byte	0x02, 0x4a
	.zero		1
	.zero		1


	//----- nvinfo : EIATTR_EXIT_INSTR_OFFSETS
	.align		4
        /*0058*/ 	.byte	0x04, 0x1c
        /*005a*/ 	.short	(.L_17 - .L_16)


	//   ....[0]....
.L_16:
        /*005c*/ 	.word	0x000000c0


	//   ....[1]....
        /*0060*/ 	.word	0x00000190


	//----- nvinfo : EIATTR_CBANK_PARAM_SIZE
	.align		4
.L_17:
        /*0064*/ 	.byte	0x03, 0x19
        /*0066*/ 	.short	0x001c


	//----- nvinfo : EIATTR_PARAM_CBANK
	.align		4
        /*0068*/ 	.byte	0x04, 0x0a
        /*006a*/ 	.short	(.L_19 - .L_18)
	.align		4
.L_18:
        /*006c*/ 	.word	index@(.nv.constant0._Z10add_matrixPiS_S_i)
        /*0070*/ 	.short	0x0380
        /*0072*/ 	.short	0x001c


	//----- nvinfo : EIATTR_SW_WAR
	.align		4
.L_19:
        /*0074*/ 	.byte	0x04, 0x36
        /*0076*/ 	.short	(.L_21 - .L_20)
.L_20:
        /*0078*/ 	.word	0x00000008
.L_21:


//--------------------- .nv.callgraph             --------------------------
	.section	.nv.callgraph,"",@"SHT_CUDA_CALLGRAPH"
	.align	4
	.sectionentsize	8
	.align		4
        /*0000*/ 	.word	0x00000000
	.align		4
        /*0004*/ 	.word	0xffffffff
	.align		4
        /*0008*/ 	.word	0x00000000
	.align		4
        /*000c*/ 	.word	0xfffffffe
	.align		4
        /*0010*/ 	.word	0x00000000
	.align		4
        /*0014*/ 	.word	0xfffffffd
	.align		4
        /*0018*/ 	.word	0x00000000
	.align		4
        /*001c*/ 	.word	0xfffffffc


//--------------------- .text._Z10add_matrixPiS_S_i --------------------------
	.section	.text._Z10add_matrixPiS_S_i,"ax",@progbits
	.align	128
        .global         _Z10add_matrixPiS_S_i
        .type           _Z10add_matrixPiS_S_i,@function
        .size           _Z10add_matrixPiS_S_i,(.L_x_1 - _Z10add_matrixPiS_S_i)
        .other          _Z10add_matrixPiS_S_i,@"STO_CUDA_ENTRY STV_DEFAULT"
_Z10add_matrixPiS_S_i:
.text._Z10add_matrixPiS_S_i:
[----:B------:R-:W-:Y:S01]  /*0000*/  LDC R1, c[0x0][0x37c] ;  /* 0x0000df00ff017b82 */ /* 0x000fe20000000800 */
[----:B------:R-:W0:Y:S07]  /*0010*/  S2R R3, SR_TID.X ;  /* 0x0000000000037919 */ /* 0x000e2e0000002100 */
[----:B------:R-:W0:Y:S01]  /*0020*/  LDC R0, c[0x0][0x360] ;  /* 0x0000d800ff007b82 */ /* 0x000e220000000800 */
[----:B------:R-:W1:Y:S01]  /*0030*/  LDCU UR6, c[0x0][0x398] ;  /* 0x00007300ff0677ac */ /* 0x000e620008000800 */
[----:B------:R-:W2:Y:S06]  /*0040*/  S2R R2, SR_TID.Y ;  /* 0x0000000000027919 */ /* 0x000eac0000002200 */
[----:B------:R-:W0:Y:S08]  /*0050*/  S2UR UR4, SR_CTAID.X ;  /* 0x00000000000479c3 */ /* 0x000e300000002500 */
[----:B------:R-:W2:Y:S08]  /*0060*/  S2UR UR5, SR_CTAID.Y ;  /* 0x00000000000579c3 */ /* 0x000eb00000002600 */
[----:B------:R-:W2:Y:S01]  /*0070*/  LDC R7, c[0x0][0x364] ;  /* 0x0000d900ff077b82 */ /* 0x000ea20000000800 */
[----:B0-----:R-:W-:-:S02]  /*0080*/  IMAD R0, R0, UR4, R3 ;  /* 0x0000000400007c24 */ /* 0x001fc4000f8e0203 */
[----:B--2---:R-:W-:-:S05]  /*0090*/  IMAD R7, R7, UR5, R2 ;  /* 0x0000000507077c24 */ /* 0x004fca000f8e0202 */
[----:B------:R-:W-:-:S04]  /*00a0*/  VIMNMX R2, PT, PT, R0, R7, !PT ;  /* 0x0000000700027248 */ /* 0x000fc80007fe0100 */
[----:B-1----:R-:W-:-:S13]  /*00b0*/  ISETP.GE.AND P0, PT, R2, UR6, PT ;  /* 0x0000000602007c0c */ /* 0x002fda000bf06270 */
[----:B------:R-:W-:Y:S05]  /*00c0*/  @P0 EXIT ;  /* 0x000000000000094d */ /* 0x000fea0003800000 */
[----:B------:R-:W0:Y:S01]  /*00d0*/  LDC.64 R2, c[0x0][0x380] ;  /* 0x0000e000ff027b82 */ /* 0x000e220000000a00 */
[----:B------:R-:W1:Y:S01]  /*00e0*/  LDCU.64 UR4, c[0x0][0x358] ;  /* 0x00006b00ff0477ac */ /* 0x000e620008000a00 */
[----:B------:R-:W-:-:S06]  /*00f0*/  IMAD R9, R0, UR6, R7 ;  /* 0x0000000600097c24 */ /* 0x000fcc000f8e0207 */
[----:B------:R-:W2:Y:S08]  /*0100*/  LDC.64 R4, c[0x0][0x388] ;  /* 0x0000e200ff047b82 */ /* 0x000eb00000000a00 */
[----:B------:R-:W3:Y:S01]  /*0110*/  LDC.64 R6, c[0x0][0x390] ;  /* 0x0000e400ff067b82 */ /* 0x000ee20000000a00 */
[----:B0-----:R-:W-:-:S06]  /*0120*/  IMAD.WIDE R2, R9, 0x4, R2 ;  /* 0x0000000409027825 */ /* 0x001fcc00078e0202 */
[----:B-1----:R-:W4:Y:S01]  /*0130*/  LDG.E R2, desc[UR4][R2.64] ;  /* 0x0000000402027981 */ /* 0x002f22000c1e1900 */
[----:B--2---:R-:W-:-:S06]  /*0140*/  IMAD.WIDE R4, R9, 0x4, R4 ;  /* 0x0000000409047825 */ /* 0x004fcc00078e0204 */
[----:B------:R-:W4:Y:S01]  /*0150*/  LDG.E R5, desc[UR4][R4.64] ;  /* 0x0000000404057981 */ /* 0x000f22000c1e1900 */
[----:B---3--:R-:W-:Y:S01]  /*0160*/  IMAD.WIDE R6, R9, 0x4, R6 ;  /* 0x0000000409067825 */ /* 0x008fe200078e0206 */
[----:B----4-:R-:W-:-:S05]  /*0170*/  IADD3 R9, PT, PT, R2, R5, RZ ;  /* 0x0000000502097210 */ /* 0x010fca0007ffe0ff */
[----:B------:R-:W-:Y:S01]  /*0180*/  STG.E desc[UR4][R6.64], R9 ;  /* 0x0000000906007986 */ /* 0x000fe2000c101904 */
[----:B------:R-:W-:Y:S05]  /*0190*/  EXIT ;  /* 0x000000000000794d */ /* 0x000fea0003800000 */
.L_x_0:
[----:B------:R-:W-:-:S00]  /*01a0*/  BRA `(.L_x_0) ;  /* 0xfffffffc00fc7947 */ /* 0x000fc0000383ffff */
[----:B------:R-:W-:-:S00]  /*01b0*/  NOP ;  /* 0x0000000000007918 */ /* 0x000fc00000000000 */
        /* <DEDUP_REMOVED lines=12> */
.L_x_1:


//--------------------- .nv.shared.reserved.0     --------------------------
	.section	.nv.shared.reserved.0,"aw",@nobits
	.weak		__nv_reservedSMEM_offset_0_alias
	.size		__nv_reservedSMEM_offset_0_alias, 0, 64
	.other		__nv_reservedSMEM_offset_0_alias,@"STO_CUDA_RESERVED_SHARED STV_DEFAULT"
__nv_reservedSMEM_offset_0_alias:
	.zero		0
	.zero		64


//--------------------- .nv.constant0._Z10add_matrixPiS_S_i --------------------------
	.section	.nv.constant0._Z10add_matrixPiS_S_i,"a",@progbits
	.sectionflags	@""
	.align	4
.nv.constant0._Z10add_matrixPiS_S_i:
	.zero		924


//--------------------- SYMBOLS --------------------------

	.type		.nv.reservedSmem.offset0,@object
	.size		.nv.reservedSmem.offset0,0x4
